//
// Generated by NVIDIA NVVM Compiler
//
// Compiler Build ID: CL-36424714
// Cuda compilation tools, release 13.0, V13.0.88
// Based on NVVM 20.0.0
//

.version 9.0
.target sm_100
.address_size 64

	// .globl	_Z19cuda_conv_2d_kernelPfS_PKf
// _ZZ19cuda_conv_2d_kernelPfS_PKfE2Ns has been demoted

.visible .entry _Z19cuda_conv_2d_kernelPfS_PKf(
	.param .u64 .ptr .align 1 _Z19cuda_conv_2d_kernelPfS_PKf_param_0,
	.param .u64 .ptr .align 1 _Z19cuda_conv_2d_kernelPfS_PKf_param_1,
	.param .u64 .ptr .align 1 _Z19cuda_conv_2d_kernelPfS_PKf_param_2
)
{
	.reg .pred 	%p<6>;
	.reg .b32 	%r<21>;
	.reg .b32 	%f<229>;
	.reg .b64 	%rd<11>;
	// demoted variable
	.shared .align 4 .b8 _ZZ19cuda_conv_2d_kernelPfS_PKfE2Ns[12288];
	ld.param.u64 	%rd1, [_Z19cuda_conv_2d_kernelPfS_PKf_param_0];
	ld.param.u64 	%rd2, [_Z19cuda_conv_2d_kernelPfS_PKf_param_1];
	ld.param.u64 	%rd3, [_Z19cuda_conv_2d_kernelPfS_PKf_param_2];
	mov.u32 	%r1, %tid.x;
	mov.u32 	%r2, %tid.y;
	mov.u32 	%r7, %ctaid.y;
	mad.lo.s32 	%r3, %r7, 28, %r2;
	mov.u32 	%r8, %ctaid.x;
	mad.lo.s32 	%r4, %r8, 28, %r1;
	add.s32 	%r5, %r4, -2;
	add.s32 	%r9, %r3, -2;
	max.u32 	%r10, %r9, %r5;
	setp.lt.u32 	%p1, %r10, 1000;
	shl.b32 	%r11, %r2, 7;
	mov.u32 	%r12, _ZZ19cuda_conv_2d_kernelPfS_PKfE2Ns;
	add.s32 	%r13, %r12, %r11;
	shl.b32 	%r14, %r1, 2;
	add.s32 	%r6, %r13, %r14;
	@%p1 bra 	$L__BB0_2;
	mov.b32 	%r15, 0;
	st.shared.u32 	[%r6], %r15;
	st.shared.u32 	[%r6+4096], %r15;
	st.shared.u32 	[%r6+8192], %r15;
	bra.uni 	$L__BB0_3;
$L__BB0_2:
	cvta.to.global.u64 	%rd4, %rd2;
	mad.lo.s32 	%r16, %r3, 1000, %r5;
	add.s32 	%r17, %r16, -2000;
	mul.wide.u32 	%rd5, %r17, 4;
	add.s64 	%rd6, %rd4, %rd5;
	ld.global.f32 	%f2, [%rd6];
	st.shared.f32 	[%r6], %f2;
	ld.global.f32 	%f3, [%rd6+4000000];
	st.shared.f32 	[%r6+4096], %f3;
	ld.global.f32 	%f4, [%rd6+8000000];
	st.shared.f32 	[%r6+8192], %f4;
$L__BB0_3:
	bar.sync 	0;
	max.u32 	%r19, %r2, %r1;
	setp.gt.u32 	%p2, %r19, 27;
	@%p2 bra 	$L__BB0_6;
	cvta.to.global.u64 	%rd7, %rd3;
	ld.shared.f32 	%f5, [%r6];
	ld.global.nc.f32 	%f6, [%rd7];
	fma.rn.f32 	%f7, %f5, %f6, 0f00000000;
	ld.shared.f32 	%f8, [%r6+4];
	ld.global.nc.f32 	%f9, [%rd7+4];
	fma.rn.f32 	%f10, %f8, %f9, %f7;
	ld.shared.f32 	%f11, [%r6+8];
	ld.global.nc.f32 	%f12, [%rd7+8];
	fma.rn.f32 	%f13, %f11, %f12, %f10;
	ld.shared.f32 	%f14, [%r6+12];
	ld.global.nc.f32 	%f15, [%rd7+12];
	fma.rn.f32 	%f16, %f14, %f15, %f13;
	ld.shared.f32 	%f17, [%r6+16];
	ld.global.nc.f32 	%f18, [%rd7+16];
	fma.rn.f32 	%f19, %f17, %f18, %f16;
	ld.shared.f32 	%f20, [%r6+128];
	ld.global.nc.f32 	%f21, [%rd7+20];
	fma.rn.f32 	%f22, %f20, %f21, %f19;
	ld.shared.f32 	%f23, [%r6+132];
	ld.global.nc.f32 	%f24, [%rd7+24];
	fma.rn.f32 	%f25, %f23, %f24, %f22;
	ld.shared.f32 	%f26, [%r6+136];
	ld.global.nc.f32 	%f27, [%rd7+28];
	fma.rn.f32 	%f28, %f26, %f27, %f25;
	ld.shared.f32 	%f29, [%r6+140];
	ld.global.nc.f32 	%f30, [%rd7+32];
	fma.rn.f32 	%f31, %f29, %f30, %f28;
	ld.shared.f32 	%f32, [%r6+144];
	ld.global.nc.f32 	%f33, [%rd7+36];
	fma.rn.f32 	%f34, %f32, %f33, %f31;
	ld.shared.f32 	%f35, [%r6+256];
	ld.global.nc.f32 	%f36, [%rd7+40];
	fma.rn.f32 	%f37, %f35, %f36, %f34;
	ld.shared.f32 	%f38, [%r6+260];
	ld.global.nc.f32 	%f39, [%rd7+44];
	fma.rn.f32 	%f40, %f38, %f39, %f37;
	ld.shared.f32 	%f41, [%r6+264];
	ld.global.nc.f32 	%f42, [%rd7+48];
	fma.rn.f32 	%f43, %f41, %f42, %f40;
	ld.shared.f32 	%f44, [%r6+268];
	ld.global.nc.f32 	%f45, [%rd7+52];
	fma.rn.f32 	%f46, %f44, %f45, %f43;
	ld.shared.f32 	%f47, [%r6+272];
	ld.global.nc.f32 	%f48, [%rd7+56];
	fma.rn.f32 	%f49, %f47, %f48, %f46;
	ld.shared.f32 	%f50, [%r6+384];
	ld.global.nc.f32 	%f51, [%rd7+60];
	fma.rn.f32 	%f52, %f50, %f51, %f49;
	ld.shared.f32 	%f53, [%r6+388];
	ld.global.nc.f32 	%f54, [%rd7+64];
	fma.rn.f32 	%f55, %f53, %f54, %f52;
	ld.shared.f32 	%f56, [%r6+392];
	ld.global.nc.f32 	%f57, [%rd7+68];
	fma.rn.f32 	%f58, %f56, %f57, %f55;
	ld.shared.f32 	%f59, [%r6+396];
	ld.global.nc.f32 	%f60, [%rd7+72];
	fma.rn.f32 	%f61, %f59, %f60, %f58;
	ld.shared.f32 	%f62, [%r6+400];
	ld.global.nc.f32 	%f63, [%rd7+76];
	fma.rn.f32 	%f64, %f62, %f63, %f61;
	ld.shared.f32 	%f65, [%r6+512];
	ld.global.nc.f32 	%f66, [%rd7+80];
	fma.rn.f32 	%f67, %f65, %f66, %f64;
	ld.shared.f32 	%f68, [%r6+516];
	ld.global.nc.f32 	%f69, [%rd7+84];
	fma.rn.f32 	%f70, %f68, %f69, %f67;
	ld.shared.f32 	%f71, [%r6+520];
	ld.global.nc.f32 	%f72, [%rd7+88];
	fma.rn.f32 	%f73, %f71, %f72, %f70;
	ld.shared.f32 	%f74, [%r6+524];
	ld.global.nc.f32 	%f75, [%rd7+92];
	fma.rn.f32 	%f76, %f74, %f75, %f73;
	ld.shared.f32 	%f77, [%r6+528];
	ld.global.nc.f32 	%f78, [%rd7+96];
	fma.rn.f32 	%f79, %f77, %f78, %f76;
	ld.shared.f32 	%f80, [%r6+4096];
	ld.global.nc.f32 	%f81, [%rd7+100];
	fma.rn.f32 	%f82, %f80, %f81, %f79;
	ld.shared.f32 	%f83, [%r6+4100];
	ld.global.nc.f32 	%f84, [%rd7+104];
	fma.rn.f32 	%f85, %f83, %f84, %f82;
	ld.shared.f32 	%f86, [%r6+4104];
	ld.global.nc.f32 	%f87, [%rd7+108];
	fma.rn.f32 	%f88, %f86, %f87, %f85;
	ld.shared.f32 	%f89, [%r6+4108];
	ld.global.nc.f32 	%f90, [%rd7+112];
	fma.rn.f32 	%f91, %f89, %f90, %f88;
	ld.shared.f32 	%f92, [%r6+4112];
	ld.global.nc.f32 	%f93, [%rd7+116];
	fma.rn.f32 	%f94, %f92, %f93, %f91;
	ld.shared.f32 	%f95, [%r6+4224];
	ld.global.nc.f32 	%f96, [%rd7+120];
	fma.rn.f32 	%f97, %f95, %f96, %f94;
	ld.shared.f32 	%f98, [%r6+4228];
	ld.global.nc.f32 	%f99, [%rd7+124];
	fma.rn.f32 	%f100, %f98, %f99, %f97;
	ld.shared.f32 	%f101, [%r6+4232];
	ld.global.nc.f32 	%f102, [%rd7+128];
	fma.rn.f32 	%f103, %f101, %f102, %f100;
	ld.shared.f32 	%f104, [%r6+4236];
	ld.global.nc.f32 	%f105, [%rd7+132];
	fma.rn.f32 	%f106, %f104, %f105, %f103;
	ld.shared.f32 	%f107, [%r6+4240];
	ld.global.nc.f32 	%f108, [%rd7+136];
	fma.rn.f32 	%f109, %f107, %f108, %f106;
	ld.shared.f32 	%f110, [%r6+4352];
	ld.global.nc.f32 	%f111, [%rd7+140];
	fma.rn.f32 	%f112, %f110, %f111, %f109;
	ld.shared.f32 	%f113, [%r6+4356];
	ld.global.nc.f32 	%f114, [%rd7+144];
	fma.rn.f32 	%f115, %f113, %f114, %f112;
	ld.shared.f32 	%f116, [%r6+4360];
	ld.global.nc.f32 	%f117, [%rd7+148];
	fma.rn.f32 	%f118, %f116, %f117, %f115;
	ld.shared.f32 	%f119, [%r6+4364];
	ld.global.nc.f32 	%f120, [%rd7+152];
	fma.rn.f32 	%f121, %f119, %f120, %f118;
	ld.shared.f32 	%f122, [%r6+4368];
	ld.global.nc.f32 	%f123, [%rd7+156];
	fma.rn.f32 	%f124, %f122, %f123, %f121;
	ld.shared.f32 	%f125, [%r6+4480];
	ld.global.nc.f32 	%f126, [%rd7+160];
	fma.rn.f32 	%f127, %f125, %f126, %f124;
	ld.shared.f32 	%f128, [%r6+4484];
	ld.global.nc.f32 	%f129, [%rd7+164];
	fma.rn.f32 	%f130, %f128, %f129, %f127;
	ld.shared.f32 	%f131, [%r6+4488];
	ld.global.nc.f32 	%f132, [%rd7+168];
	fma.rn.f32 	%f133, %f131, %f132, %f130;
	ld.shared.f32 	%f134, [%r6+4492];
	ld.global.nc.f32 	%f135, [%rd7+172];
	fma.rn.f32 	%f136, %f134, %f135, %f133;
	ld.shared.f32 	%f137, [%r6+4496];
	ld.global.nc.f32 	%f138, [%rd7+176];
	fma.rn.f32 	%f139, %f137, %f138, %f136;
	ld.shared.f32 	%f140, [%r6+4608];
	ld.global.nc.f32 	%f141, [%rd7+180];
	fma.rn.f32 	%f142, %f140, %f141, %f139;
	ld.shared.f32 	%f143, [%r6+4612];
	ld.global.nc.f32 	%f144, [%rd7+184];
	fma.rn.f32 	%f145, %f143, %f144, %f142;
	ld.shared.f32 	%f146, [%r6+4616];
	ld.global.nc.f32 	%f147, [%rd7+188];
	fma.rn.f32 	%f148, %f146, %f147, %f145;
	ld.shared.f32 	%f149, [%r6+4620];
	ld.global.nc.f32 	%f150, [%rd7+192];
	fma.rn.f32 	%f151, %f149, %f150, %f148;
	ld.shared.f32 	%f152, [%r6+4624];
	ld.global.nc.f32 	%f153, [%rd7+196];
	fma.rn.f32 	%f154, %f152, %f153, %f151;
	ld.shared.f32 	%f155, [%r6+8192];
	ld.global.nc.f32 	%f156, [%rd7+200];
	fma.rn.f32 	%f157, %f155, %f156, %f154;
	ld.shared.f32 	%f158, [%r6+8196];
	ld.global.nc.f32 	%f159, [%rd7+204];
	fma.rn.f32 	%f160, %f158, %f159, %f157;
	ld.shared.f32 	%f161, [%r6+8200];
	ld.global.nc.f32 	%f162, [%rd7+208];
	fma.rn.f32 	%f163, %f161, %f162, %f160;
	ld.shared.f32 	%f164, [%r6+8204];
	ld.global.nc.f32 	%f165, [%rd7+212];
	fma.rn.f32 	%f166, %f164, %f165, %f163;
	ld.shared.f32 	%f167, [%r6+8208];
	ld.global.nc.f32 	%f168, [%rd7+216];
	fma.rn.f32 	%f169, %f167, %f168, %f166;
	ld.shared.f32 	%f170, [%r6+8320];
	ld.global.nc.f32 	%f171, [%rd7+220];
	fma.rn.f32 	%f172, %f170, %f171, %f169;
	ld.shared.f32 	%f173, [%r6+8324];
	ld.global.nc.f32 	%f174, [%rd7+224];
	fma.rn.f32 	%f175, %f173, %f174, %f172;
	ld.shared.f32 	%f176, [%r6+8328];
	ld.global.nc.f32 	%f177, [%rd7+228];
	fma.rn.f32 	%f178, %f176, %f177, %f175;
	ld.shared.f32 	%f179, [%r6+8332];
	ld.global.nc.f32 	%f180, [%rd7+232];
	fma.rn.f32 	%f181, %f179, %f180, %f178;
	ld.shared.f32 	%f182, [%r6+8336];
	ld.global.nc.f32 	%f183, [%rd7+236];
	fma.rn.f32 	%f184, %f182, %f183, %f181;
	ld.shared.f32 	%f185, [%r6+8448];
	ld.global.nc.f32 	%f186, [%rd7+240];
	fma.rn.f32 	%f187, %f185, %f186, %f184;
	ld.shared.f32 	%f188, [%r6+8452];
	ld.global.nc.f32 	%f189, [%rd7+244];
	fma.rn.f32 	%f190, %f188, %f189, %f187;
	ld.shared.f32 	%f191, [%r6+8456];
	ld.global.nc.f32 	%f192, [%rd7+248];
	fma.rn.f32 	%f193, %f191, %f192, %f190;
	ld.shared.f32 	%f194, [%r6+8460];
	ld.global.nc.f32 	%f195, [%rd7+252];
	fma.rn.f32 	%f196, %f194, %f195, %f193;
	ld.shared.f32 	%f197, [%r6+8464];
	ld.global.nc.f32 	%f198, [%rd7+256];
	fma.rn.f32 	%f199, %f197, %f198, %f196;
	ld.shared.f32 	%f200, [%r6+8576];
	ld.global.nc.f32 	%f201, [%rd7+260];
	fma.rn.f32 	%f202, %f200, %f201, %f199;
	ld.shared.f32 	%f203, [%r6+8580];
	ld.global.nc.f32 	%f204, [%rd7+264];
	fma.rn.f32 	%f205, %f203, %f204, %f202;
	ld.shared.f32 	%f206, [%r6+8584];
	ld.global.nc.f32 	%f207, [%rd7+268];
	fma.rn.f32 	%f208, %f206, %f207, %f205;
	ld.shared.f32 	%f209, [%r6+8588];
	ld.global.nc.f32 	%f210, [%rd7+272];
	fma.rn.f32 	%f211, %f209, %f210, %f208;
	ld.shared.f32 	%f212, [%r6+8592];
	ld.global.nc.f32 	%f213, [%rd7+276];
	fma.rn.f32 	%f214, %f212, %f213, %f211;
	ld.shared.f32 	%f215, [%r6+8704];
	ld.global.nc.f32 	%f216, [%rd7+280];
	fma.rn.f32 	%f217, %f215, %f216, %f214;
	ld.shared.f32 	%f218, [%r6+8708];
	ld.global.nc.f32 	%f219, [%rd7+284];
	fma.rn.f32 	%f220, %f218, %f219, %f217;
	ld.shared.f32 	%f221, [%r6+8712];
	ld.global.nc.f32 	%f222, [%rd7+288];
	fma.rn.f32 	%f223, %f221, %f222, %f220;
	ld.shared.f32 	%f224, [%r6+8716];
	ld.global.nc.f32 	%f225, [%rd7+292];
	fma.rn.f32 	%f226, %f224, %f225, %f223;
	ld.shared.f32 	%f227, [%r6+8720];
	ld.global.nc.f32 	%f228, [%rd7+296];
	fma.rn.f32 	%f1, %f227, %f228, %f226;
	setp.gt.u32 	%p3, %r3, 999;
	setp.gt.s32 	%p4, %r4, 999;
	or.pred  	%p5, %p3, %p4;
	@%p5 bra 	$L__BB0_6;
	mad.lo.s32 	%r20, %r3, 1000, %r4;
	cvta.to.global.u64 	%rd8, %rd1;
	mul.wide.s32 	%rd9, %r20, 4;
	add.s64 	%rd10, %rd8, %rd9;
	st.global.f32 	[%rd10], %f1;
$L__BB0_6:
	ret;

}


// ===== COMPILED SASS (sm_100) =====

	.target	sm_100

	.elftype	@"ET_EXEC"


//--------------------- .note.nv.tkinfo           --------------------------
	.section	.note.nv.tkinfo,"",@"SHT_NOTE"
	.sectionflags	@"SHF_NOTE_NV_TKINFO"
	.tkinfo
        /*0018*/ 	.word	0x00000002
        /*0030*/ 	.string	""
        /*0030*/ 	.string	"ptxas"
        /*0030*/ 	.string	"Cuda compilation tools, release 13.0, V13.0.88"
        /*0030*/ 	.string	"Build cuda_13.0.r13.0/compiler.36424714_0"
        /*0030*/ 	.string	"-arch sm_100 -m 64 "



//--------------------- .note.nv.cuinfo           --------------------------
	.section	.note.nv.cuinfo,"",@"SHT_NOTE"
	.sectionflags	@"SHF_NOTE_NV_CUINFO"
        /*0018*/ 	.short	0x0002
        /*001a*/ 	.short	0x0064
        /*001c*/ 	.short	0x0082
	.zero		2


//--------------------- .nv.info                  --------------------------
	.section	.nv.info,"",@"SHT_CUDA_INFO"
	.align	4


	//----- nvinfo : EIATTR_REGCOUNT
	.align		4
        /*0000*/ 	.byte	0x04, 0x2f
        /*0002*/ 	.short	(.L_1 - .L_0)
	.align		4
.L_0:
        /*0004*/ 	.word	index@(_Z19cuda_conv_2d_kernelPfS_PKf)
        /*0008*/ 	.word	0x00000020


	//----- nvinfo : EIATTR_FRAME_SIZE
	.align		4
.L_1:
        /*000c*/ 	.byte	0x04, 0x11
        /*000e*/ 	.short	(.L_3 - .L_2)
	.align		4
.L_2:
        /*0010*/ 	.word	index@(_Z19cuda_conv_2d_kernelPfS_PKf)
        /*0014*/ 	.word	0x00000000


	//----- nvinfo : EIATTR_MIN_STACK_SIZE
	.align		4
.L_3:
        /*0018*/ 	.byte	0x04, 0x12
        /*001a*/ 	.short	(.L_5 - .L_4)
	.align		4
.L_4:
        /*001c*/ 	.word	index@(_Z19cuda_conv_2d_kernelPfS_PKf)
        /*0020*/ 	.word	0x00000000
.L_5:


//--------------------- .nv.compat                --------------------------
	.section	.nv.compat,"",@"SHT_CUDA_COMPAT_INFO"
	.align	4
        /*0000*/ 	.byte	0x02, 0x09, 0x00, 0x00, 0x02, 0x02, 0x01, 0x00, 0x02, 0x05, 0x05, 0x00, 0x03, 0x07, 0x01, 0x01
        /*0010*/ 	.byte	0x02, 0x03, 0x00, 0x00, 0x02, 0x06, 0x01, 0x00, 0x04, 0x0b, 0x08, 0x00, 0x09, 0x00, 0x00, 0x00
        /*0020*/ 	.byte	0x00, 0x00, 0x00, 0x00


//--------------------- .nv.info._Z19cuda_conv_2d_kernelPfS_PKf --------------------------
	.section	.nv.info._Z19cuda_conv_2d_kernelPfS_PKf,"",@"SHT_CUDA_INFO"
	.sectionflags	@""
	.align	4


	//----- nvinfo : EIATTR_CUDA_API_VERSION
	.align		4
        /*0000*/ 	.byte	0x04, 0x37
        /*0002*/ 	.short	(.L_7 - .L_6)
.L_6:
        /*0004*/ 	.word	0x00000082


	//----- nvinfo : EIATTR_KPARAM_INFO
	.align		4
.L_7:
        /*0008*/ 	.byte	0x04, 0x17
        /*000a*/ 	.short	(.L_9 - .L_8)
.L_8:
        /*000c*/ 	.word	0x00000000
        /*0010*/ 	.short	0x0002
        /*0012*/ 	.short	0x0010
        /*0014*/ 	.byte	0x00, 0xf5, 0x21, 0x00


	//----- nvinfo : EIATTR_KPARAM_INFO
	.align		4
.L_9:
        /*0018*/ 	.byte	0x04, 0x17
        /*001a*/ 	.short	(.L_11 - .L_10)
.L_10:
        /*001c*/ 	.word	0x00000000
        /*0020*/ 	.short	0x0001
        /*0022*/ 	.short	0x0008
        /*0024*/ 	.byte	0x00, 0xf5, 0x21, 0x00


	//----- nvinfo : EIATTR_KPARAM_INFO
	.align		4
.L_11:
        /*0028*/ 	.byte	0x04, 0x17
        /*002a*/ 	.short	(.L_13 - .L_12)
.L_12:
        /*002c*/ 	.word	0x00000000
        /*0030*/ 	.short	0x0000
        /*0032*/ 	.short	0x0000
        /*0034*/ 	.byte	0x00, 0xf5, 0x21, 0x00


	//----- nvinfo : EIATTR_SPARSE_MMA_MASK
	.align		4
.L_13:
        /*0038*/ 	.byte	0x03, 0x50
        /*003a*/ 	.short	0x0000


	//----- nvinfo : EIATTR_MAXREG_COUNT
	.align		4
        /*003c*/ 	.byte	0x03, 0x1b
        /*003e*/ 	.short	0x00ff


	//----- nvinfo : EIATTR_NUM_BARRIERS
	.align		4
        /*0040*/ 	.byte	0x02, 0x4c
        /*0042*/ 	.byte	0x01
	.zero		1


	//----- nvinfo : EIATTR_MERCURY_ISA_VERSION
	.align		4
        /*0044*/ 	.byte	0x03, 0x5f
        /*0046*/ 	.short	0x0101


	//----- nvinfo : EIATTR_VRC_CTA_INIT_COUNT
	.align		4
        /*0048*/ 	.byte	0x02, 0x4a
	.zero		1
	.zero		1


	//----- nvinfo : EIATTR_EXIT_INSTR_OFFSETS
	.align		4
        /*004c*/ 	.byte	0x04, 0x1c
        /*004e*/ 	.short	(.L_15 - .L_14)


	//   ....[0]....
.L_14:
        /*0050*/ 	.word	0x00000200


	//   ....[1]....
        /*0054*/ 	.word	0x00000fe0


	//   ....[2]....
        /*0058*/ 	.word	0x000010a0


	//----- nvinfo : EIATTR_CBANK_PARAM_SIZE
	.align		4
.L_15:
        /*005c*/ 	.byte	0x03, 0x19
        /*005e*/ 	.short	0x0018


	//----- nvinfo : EIATTR_PARAM_CBANK
	.align		4
        /*0060*/ 	.byte	0x04, 0x0a
        /*0062*/ 	.short	(.L_17 - .L_16)
	.align		4
.L_16:
        /*0064*/ 	.word	index@(.nv.constant0._Z19cuda_conv_2d_kernelPfS_PKf)
        /*0068*/ 	.short	0x0380
        /*006a*/ 	.short	0x0018


	//----- nvinfo : EIATTR_SW_WAR
	.align		4
.L_17:
        /*006c*/ 	.byte	0x04, 0x36
        /*006e*/ 	.short	(.L_19 - .L_18)
.L_18:
        /*0070*/ 	.word	0x00000008
.L_19:


//--------------------- .nv.callgraph             --------------------------
	.section	.nv.callgraph,"",@"SHT_CUDA_CALLGRAPH"
	.align	4
	.sectionentsize	8
	.align		4
        /*0000*/ 	.word	0x00000000
	.align		4
        /*0004*/ 	.word	0xffffffff
	.align		4
        /*0008*/ 	.word	0x00000000
	.align		4
        /*000c*/ 	.word	0xfffffffe
	.align		4
        /*0010*/ 	.word	0x00000000
	.align		4
        /*0014*/ 	.word	0xfffffffd
	.align		4
        /*0018*/ 	.word	0x00000000
	.align		4
        /*001c*/ 	.word	0xfffffffc


//--------------------- .text._Z19cuda_conv_2d_kernelPfS_PKf --------------------------
	.section	.text._Z19cuda_conv_2d_kernelPfS_PKf,"ax",@progbits
	.align	128
        .global         _Z19cuda_conv_2d_kernelPfS_PKf
        .type           _Z19cuda_conv_2d_kernelPfS_PKf,@function
        .size           _Z19cuda_conv_2d_kernelPfS_PKf,(.L_x_1 - _Z19cuda_conv_2d_kernelPfS_PKf)
        .other          _Z19cuda_conv_2d_kernelPfS_PKf,@"STO_CUDA_ENTRY STV_DEFAULT"
_Z19cuda_conv_2d_kernelPfS_PKf:
.text._Z19cuda_conv_2d_kernelPfS_PKf:
[----:B------:R-:W-:Y:S01]  /*0000*/  LDC R1, c[0x0][0x37c] ;  /* 0x0000df00ff017b82 */ /* 0x000fe20000000800 */
[----:B------:R-:W0:Y:S01]  /*0010*/  S2R R13, SR_TID.X ;  /* 0x00000000000d7919 */ /* 0x000e220000002100 */
[----:B------:R-:W1:Y:S01]  /*0020*/  LDCU.64 UR6, c[0x0][0x358] ;  /* 0x00006b00ff0677ac */ /* 0x000e620008000a00 */
[----:B------:R-:W0:Y:S01]  /*0030*/  S2R R4, SR_CTAID.X ;  /* 0x0000000000047919 */ /* 0x000e220000002500 */
[----:B------:R-:W2:Y:S01]  /*0040*/  S2R R8, SR_TID.Y ;  /* 0x0000000000087919 */ /* 0x000ea20000002200 */
[----:B------:R-:W2:Y:S01]  /*0050*/  S2R R5, SR_CTAID.Y ;  /* 0x0000000000057919 */ /* 0x000ea20000002600 */
[----:B0-----:R-:W-:-:S05]  /*0060*/  IMAD R4, R4, 0x1c, R13 ;  /* 0x0000001c04047824 */ /* 0x001fca00078e020d */
[----:B------:R-:W-:Y:S01]  /*0070*/  IADD3 R0, PT, PT, R4, -0x2, RZ ;  /* 0xfffffffe04007810 */ /* 0x000fe20007ffe0ff */
[----:B--2---:R-:W-:-:S05]  /*0080*/  IMAD R5, R5, 0x1c, R8 ;  /* 0x0000001c05057824 */ /* 0x004fca00078e0208 */
[----:B------:R-:W-:-:S04]  /*0090*/  VIADDMNMX.U32 R2, R5, 0xfffffffe, R0, !PT ;  /* 0xfffffffe05027846 */ /* 0x000fc80007800000 */
[----:B------:R-:W-:-:S13]  /*00a0*/  ISETP.GE.U32.AND P0, PT, R2, 0x3e8, PT ;  /* 0x000003e80200780c */ /* 0x000fda0003f06070 */
[----:B------:R-:W0:Y:S01]  /*00b0*/  @!P0 LDC.64 R2, c[0x0][0x388] ;  /* 0x0000e200ff028b82 */ /* 0x000e220000000a00 */
[----:B------:R-:W-:-:S05]  /*00c0*/  @!P0 IMAD R0, R5, 0x3e8, R0 ;  /* 0x000003e805008824 */ /* 0x000fca00078e0200 */
[----:B------:R-:W-:-:S05]  /*00d0*/  @!P0 IADD3 R7, PT, PT, R0, -0x7d0, RZ ;  /* 0xfffff83000078810 */ /* 0x000fca0007ffe0ff */
[----:B0-----:R-:W-:-:S05]  /*00e0*/  @!P0 IMAD.WIDE.U32 R2, R7, 0x4, R2 ;  /* 0x0000000407028825 */ /* 0x001fca00078e0002 */
[----:B-1----:R-:W2:Y:S04]  /*00f0*/  @!P0 LDG.E R7, desc[UR6][R2.64] ;  /* 0x0000000602078981 */ /* 0x002ea8000c1e1900 */
[----:B------:R-:W3:Y:S04]  /*0100*/  @!P0 LDG.E R9, desc[UR6][R2.64+0x3d0900] ;  /* 0x3d09000602098981 */ /* 0x000ee8000c1e1900 */
[----:B------:R-:W4:Y:S01]  /*0110*/  @!P0 LDG.E R11, desc[UR6][R2.64+0x7a1200] ;  /* 0x7a120006020b8981 */ /* 0x000f22000c1e1900 */
[----:B------:R-:W0:Y:S01]  /*0120*/  S2UR UR5, SR_CgaCtaId ;  /* 0x00000000000579c3 */ /* 0x000e220000008800 */
[----:B------:R-:W-:Y:S01]  /*0130*/  UMOV UR4, 0x400 ;  /* 0x0000040000047882 */ /* 0x000fe20000000000 */
[----:B------:R-:W-:-:S04]  /*0140*/  VIMNMX.U32 R0, PT, PT, R13, R8, !PT ;  /* 0x000000080d007248 */ /* 0x000fc80007fe0000 */
[----:B------:R-:W-:Y:S01]  /*0150*/  ISETP.GT.U32.AND P1, PT, R0, 0x1b, PT ;  /* 0x0000001b0000780c */ /* 0x000fe20003f24070 */
[----:B0-----:R-:W-:-:S06]  /*0160*/  ULEA UR4, UR5, UR4, 0x18 ;  /* 0x0000000405047291 */ /* 0x001fcc000f8ec0ff */
[----:B------:R-:W-:-:S04]  /*0170*/  LEA R6, R8, UR4, 0x7 ;  /* 0x0000000408067c11 */ /* 0x000fc8000f8e38ff */
[----:B------:R-:W-:-:S05]  /*0180*/  LEA R6, R13, R6, 0x2 ;  /* 0x000000060d067211 */ /* 0x000fca00078e10ff */
[----:B------:R0:W-:Y:S04]  /*0190*/  @P0 STS [R6], RZ ;  /* 0x000000ff06000388 */ /* 0x0001e80000000800 */
[----:B------:R0:W-:Y:S04]  /*01a0*/  @P0 STS [R6+0x1000], RZ ;  /* 0x001000ff06000388 */ /* 0x0001e80000000800 */
[----:B------:R0:W-:Y:S04]  /*01b0*/  @P0 STS [R6+0x2000], RZ ;  /* 0x002000ff06000388 */ /* 0x0001e80000000800 */
[----:B--2---:R0:W-:Y:S04]  /*01c0*/  @!P0 STS [R6], R7 ;  /* 0x0000000706008388 */ /* 0x0041e80000000800 */
[----:B---3--:R0:W-:Y:S04]  /*01d0*/  @!P0 STS [R6+0x1000], R9 ;  /* 0x0010000906008388 */ /* 0x0081e80000000800 */
[----:B----4-:R0:W-:Y:S01]  /*01e0*/  @!P0 STS [R6+0x2000], R11 ;  /* 0x0020000b06008388 */ /* 0x0101e20000000800 */
[----:B------:R-:W-:Y:S06]  /*01f0*/  BAR.SYNC.DEFER_BLOCKING 0x0 ;  /* 0x0000000000007b1d */ /* 0x000fec0000010000 */
[----:B------:R-:W-:Y:S05]  /*0200*/  @P1 EXIT ;  /* 0x000000000000194d */ /* 0x000fea0003800000 */
[----:B------:R-:W1:Y:S01]  /*0210*/  LDC.64 R2, c[0x0][0x390] ;  /* 0x0000e400ff027b82 */ /* 0x000e620000000a00 */
[----:B------:R-:W2:Y:S04]  /*0220*/  LDS R0, [R6] ;  /* 0x0000000006007984 */ /* 0x000ea80000000800 */
[----:B------:R-:W3:Y:S04]  /*0230*/  LDS R25, [R6+0x4] ;  /* 0x0000040006197984 */ /* 0x000ee80000000800 */
[----:B------:R-:W4:Y:S04]  /*0240*/  LDS R26, [R6+0x8] ;  /* 0x00000800061a7984 */ /* 0x000f280000000800 */
[----:B------:R-:W-:Y:S04]  /*0250*/  LDS R27, [R6+0x84] ;  /* 0x00008400061b7984 */ /* 0x000fe80000000800 */
[----:B------:R-:W-:Y:S04]  /*0260*/  LDS R28, [R6+0x100] ;  /* 0x00010000061c7984 */ /* 0x000fe80000000800 */
[----:B------:R-:W-:Y:S04]  /*0270*/  LDS R29, [R6+0x2090] ;  /* 0x00209000061d7984 */ /* 0x000fe80000000800 */
[----:B-1----:R-:W2:Y:S04]  /*0280*/  LDG.E.CONSTANT R23, desc[UR6][R2.64] ;  /* 0x0000000602177981 */ /* 0x002ea8000c1e9900 */
[----:B------:R-:W3:Y:S04]  /*0290*/  LDG.E.CONSTANT R24, desc[UR6][R2.64+0x4] ;  /* 0x0000040602187981 */ /* 0x000ee8000c1e9900 */
[----:B------:R-:W4:Y:S04]  /*02a0*/  LDG.E.CONSTANT R17, desc[UR6][R2.64+0x8] ;  /* 0x0000080602117981 */ /* 0x000f28000c1e9900 */
[----:B------:R-:W4:Y:S04]  /*02b0*/  LDG.E.CONSTANT R22, desc[UR6][R2.64+0xc] ;  /* 0x00000c0602167981 */ /* 0x000f28000c1e9900 */
[----:B------:R-:W4:Y:S04]  /*02c0*/  LDG.E.CONSTANT R21, desc[UR6][R2.64+0x10] ;  /* 0x0000100602157981 */ /* 0x000f28000c1e9900 */
[----:B------:R-:W4:Y:S04]  /*02d0*/  LDG.E.CONSTANT R18, desc[UR6][R2.64+0x14] ;  /* 0x0000140602127981 */ /* 0x000f28000c1e9900 */
[----:B------:R-:W4:Y:S04]  /*02e0*/  LDG.E.CONSTANT R14, desc[UR6][R2.64+0x18] ;  /* 0x00001806020e7981 */ /* 0x000f28000c1e9900 */
[----:B------:R-:W4:Y:S04]  /*02f0*/  LDG.E.CONSTANT R15, desc[UR6][R2.64+0x1c] ;  /* 0x00001c06020f7981 */ /* 0x000f28000c1e9900 */
[----:B------:R-:W4:Y:S04]  /*0300*/  LDG.E.CONSTANT R13, desc[UR6][R2.64+0x20] ;  /* 0x00002006020d7981 */ /* 0x000f28000c1e9900 */
[----:B0-----:R-:W4:Y:S04]  /*0310*/  LDG.E.CONSTANT R9, desc[UR6][R2.64+0x24] ;  /* 0x0000240602097981 */ /* 0x001f28000c1e9900 */
[----:B------:R-:W4:Y:S04]  /*0320*/  LDG.E.CONSTANT R7, desc[UR6][R2.64+0x28] ;  /* 0x0000280602077981 */ /* 0x000f28000c1e9900 */
[----:B------:R-:W4:Y:S04]  /*0330*/  LDG.E.CONSTANT R8, desc[UR6][R2.64+0x2c] ;  /* 0x00002c0602087981 */ /* 0x000f28000c1e9900 */
[----:B------:R-:W4:Y:S04]  /*0340*/  LDG.E.CONSTANT R10, desc[UR6][R2.64+0x30] ;  /* 0x00003006020a7981 */ /* 0x000f28000c1e9900 */
[----:B------:R-:W4:Y:S04]  /*0350*/  LDG.E.CONSTANT R11, desc[UR6][R2.64+0x34] ;  /* 0x00003406020b7981 */ /* 0x000f28000c1e9900 */
[----:B------:R-:W4:Y:S04]  /*0360*/  LDG.E.CONSTANT R12, desc[UR6][R2.64+0x38] ;  /* 0x00003806020c7981 */ /* 0x000f28000c1e9900 */
[----:B------:R-:W4:Y:S04]  /*0370*/  LDG.E.CONSTANT R20, desc[UR6][R2.64+0x3c] ;  /* 0x00003c0602147981 */ /* 0x000f28000c1e9900 */
[----:B------:R-:W4:Y:S04]  /*0380*/  LDG.E.CONSTANT R19, desc[UR6][R2.64+0x40] ;  /* 0x0000400602137981 */ /* 0x000f28000c1e9900 */
[----:B------:R-:W4:Y:S01]  /*0390*/  LDG.E.CONSTANT R16, desc[UR6][R2.64+0x44] ;  /* 0x0000440602107981 */ /* 0x000f22000c1e9900 */
[----:B--2---:R-:W-:-:S03]  /*03a0*/  FFMA R0, R0, R23, RZ ;  /* 0x0000001700007223 */ /* 0x004fc600000000ff */
[----:B------:R-:W0:Y:S01]  /*03b0*/  LDS R23, [R6+0xc] ;  /* 0x00000c0006177984 */ /* 0x000e220000000800 */
[----:B---3--:R-:W-:-:S03]  /*03c0*/  FFMA R25, R25, R24, R0 ;  /* 0x0000001819197223 */ /* 0x008fc60000000000 */
[----:B------:R-:W1:Y:S04]  /*03d0*/  LDS R0, [R6+0x10] ;  /* 0x0000100006007984 */ /* 0x000e680000000800 */
[----:B------:R-:W2:Y:S01]  /*03e0*/  LDG.E.CONSTANT R24, desc[UR6][R2.64+0x48] ;  /* 0x0000480602187981 */ /* 0x000ea2000c1e9900 */
[----:B----4-:R-:W-:-:S03]  /*03f0*/  FFMA R26, R26, R17, R25 ;  /* 0x000000111a1a7223 */ /* 0x010fc60000000019 */
[----:B------:R-:W3:Y:S04]  /*0400*/  LDS R25, [R6+0x80] ;  /* 0x0000800006197984 */ /* 0x000ee80000000800 */
[----:B------:R-:W4:Y:S01]  /*0410*/  LDG.E.CONSTANT R17, desc[UR6][R2.64+0x4c] ;  /* 0x00004c0602117981 */ /* 0x000f22000c1e9900 */
[----:B0-----:R-:W-:-:S04]  /*0420*/  FFMA R23, R23, R22, R26 ;  /* 0x0000001617177223 */ /* 0x001fc8000000001a */
[----:B-1----:R-:W-:Y:S02]  /*0430*/  FFMA R22, R0, R21, R23 ;  /* 0x0000001500167223 */ /* 0x002fe40000000017 */
[----:B------:R-:W0:Y:S04]  /*0440*/  LDS R0, [R6+0x88] ;  /* 0x0000880006007984 */ /* 0x000e280000000800 */
[----:B------:R-:W4:Y:S01]  /*0450*/  LDG.E.CONSTANT R23, desc[UR6][R2.64+0x50] ;  /* 0x0000500602177981 */ /* 0x000f22000c1e9900 */
[----:B---3--:R-:W-:-:S03]  /*0460*/  FFMA R26, R25, R18, R22 ;  /* 0x00000012191a7223 */ /* 0x008fc60000000016 */
[----:B------:R-:W3:Y:S01]  /*0470*/  LDG.E.CONSTANT R18, desc[UR6][R2.64+0x54] ;  /* 0x0000540602127981 */ /* 0x000ee2000c1e9900 */
[----:B------:R-:W-:-:S03]  /*0480*/  FFMA R27, R27, R14, R26 ;  /* 0x0000000e1b1b7223 */ /* 0x000fc6000000001a */
[----:B------:R-:W1:Y:S04]  /*0490*/  LDS R22, [R6+0x8c] ;  /* 0x00008c0006167984 */ /* 0x000e680000000800 */
[----:B------:R-:W3:Y:S04]  /*04a0*/  LDG.E.CONSTANT R14, desc[UR6][R2.64+0x58] ;  /* 0x00005806020e7981 */ /* 0x000ee8000c1e9900 */
[----:B------:R-:W1:Y:S04]  /*04b0*/  LDS R26, [R6+0x90] ;  /* 0x00009000061a7984 */ /* 0x000e680000000800 */
[----:B------:R-:W1:Y:S04]  /*04c0*/  LDS R21, [R6+0x104] ;  /* 0x0001040006157984 */ /* 0x000e680000000800 */
[----:B------:R-:W1:Y:S01]  /*04d0*/  LDS R25, [R6+0x108] ;  /* 0x0001080006197984 */ /* 0x000e620000000800 */
[----:B0-----:R-:W-:-:S03]  /*04e0*/  FFMA R27, R0, R15, R27 ;  /* 0x0000000f001b7223 */ /* 0x001fc6000000001b */
[----:B------:R-:W3:Y:S04]  /*04f0*/  LDG.E.CONSTANT R15, desc[UR6][R2.64+0x5c] ;  /* 0x00005c06020f7981 */ /* 0x000ee8000c1e9900 */
[----:B------:R-:W3:Y:S01]  /*0500*/  LDG.E.CONSTANT R0, desc[UR6][R2.64+0x64] ;  /* 0x0000640602007981 */ /* 0x000ee2000c1e9900 */
[----:B-1----:R-:W-:-:S03]  /*0510*/  FFMA R27, R22, R13, R27 ;  /* 0x0000000d161b7223 */ /* 0x002fc6000000001b */
[----:B------:R-:W3:Y:S04]  /*0520*/  LDG.E.CONSTANT R13, desc[UR6][R2.64+0x60] ;  /* 0x00006006020d7981 */ /* 0x000ee8000c1e9900 */
[----:B------:R-:W0:Y:S01]  /*0530*/  LDS R22, [R6+0x10c] ;  /* 0x00010c0006167984 */ /* 0x000e220000000800 */
[----:B------:R-:W-:-:S03]  /*0540*/  FFMA R9, R26, R9, R27 ;  /* 0x000000091a097223 */ /* 0x000fc6000000001b */
[----:B------:R-:W-:Y:S01]  /*0550*/  LDS R26, [R6+0x188] ;  /* 0x00018800061a7984 */ /* 0x000fe20000000800 */
[----:B------:R-:W-:-:S03]  /*0560*/  FFMA R28, R28, R7, R9 ;  /* 0x000000071c1c7223 */ /* 0x000fc60000000009 */
[----:B------:R-:W3:Y:S01]  /*0570*/  LDG.E.CONSTANT R7, desc[UR6][R2.64+0x68] ;  /* 0x0000680602077981 */ /* 0x000ee2000c1e9900 */
[----:B------:R-:W-:-:S03]  /*0580*/  FFMA R28, R21, R8, R28 ;  /* 0x00000008151c7223 */ /* 0x000fc6000000001c */
[----:B------:R-:W1:Y:S04]  /*0590*/  LDS R21, [R6+0x110] ;  /* 0x0001100006157984 */ /* 0x000e680000000800 */
[----:B------:R-:W3:Y:S04]  /*05a0*/  LDG.E.CONSTANT R8, desc[UR6][R2.64+0x6c] ;  /* 0x00006c0602087981 */ /* 0x000ee8000c1e9900 */
[----:B------:R-:W3:Y:S01]  /*05b0*/  LDG.E.CONSTANT R9, desc[UR6][R2.64+0x70] ;  /* 0x0000700602097981 */ /* 0x000ee2000c1e9900 */
[----:B------:R-:W-:-:S03]  /*05c0*/  FFMA R27, R25, R10, R28 ;  /* 0x0000000a191b7223 */ /* 0x000fc6000000001c */
[----:B------:R-:W3:Y:S04]  /*05d0*/  LDG.E.CONSTANT R10, desc[UR6][R2.64+0x74] ;  /* 0x00007406020a7981 */ /* 0x000ee8000c1e9900 */
[----:B------:R-:W1:Y:S01]  /*05e0*/  LDS R25, [R6+0x180] ;  /* 0x0001800006197984 */ /* 0x000e620000000800 */
[----:B0-----:R-:W-:-:S03]  /*05f0*/  FFMA R22, R22, R11, R27 ;  /* 0x0000000b16167223 */ /* 0x001fc6000000001b */
[----:B------:R-:W3:Y:S04]  /*0600*/  LDG.E.CONSTANT R11, desc[UR6][R2.64+0x78] ;  /* 0x00007806020b7981 */ /* 0x000ee8000c1e9900 */
[----:B------:R-:W0:Y:S01]  /*0610*/  LDS R27, [R6+0x184] ;  /* 0x00018400061b7984 */ /* 0x000e220000000800 */
[----:B-1----:R-:W-:-:S03]  /*0620*/  FFMA R22, R21, R12, R22 ;  /* 0x0000000c15167223 */ /* 0x002fc60000000016 */
[----:B------:R-:W3:Y:S04]  /*0630*/  LDG.E.CONSTANT R12, desc[UR6][R2.64+0x7c] ;  /* 0x00007c06020c7981 */ /* 0x000ee8000c1e9900 */
[----:B------:R-:W3:Y:S01]  /*0640*/  LDG.E.CONSTANT R21, desc[UR6][R2.64+0x80] ;  /* 0x0000800602157981 */ /* 0x000ee2000c1e9900 */
[----:B------:R-:W-:-:S03]  /*0650*/  FFMA R20, R25, R20, R22 ;  /* 0x0000001419147223 */ /* 0x000fc60000000016 */
[----:B------:R-:W3:Y:S04]  /*0660*/  LDG.E.CONSTANT R22, desc[UR6][R2.64+0x84] ;  /* 0x0000840602167981 */ /* 0x000ee8000c1e9900 */
[----:B------:R-:W-:Y:S01]  /*0670*/  LDS R25, [R6+0x190] ;  /* 0x0001900006197984 */ /* 0x000fe20000000800 */
[----:B0-----:R-:W-:-:S03]  /*0680*/  FFMA R27, R27, R19, R20 ;  /* 0x000000131b1b7223 */ /* 0x001fc60000000014 */
[----:B------:R-:W3:Y:S01]  /*0690*/  LDG.E.CONSTANT R20, desc[UR6][R2.64+0x88] ;  /* 0x0000880602147981 */ /* 0x000ee2000c1e9900 */
[----:B------:R-:W-:-:S03]  /*06a0*/  FFMA R27, R26, R16, R27 ;  /* 0x000000101a1b7223 */ /* 0x000fc6000000001b */
[----:B------:R-:W2:Y:S04]  /*06b0*/  LDS R16, [R6+0x18c] ;  /* 0x00018c0006107984 */ /* 0x000ea80000000800 */
[----:B------:R-:W3:Y:S04]  /*06c0*/  LDG.E.CONSTANT R19, desc[UR6][R2.64+0x8c] ;  /* 0x00008c0602137981 */ /* 0x000ee8000c1e9900 */
[----:B------:R-:W-:Y:S01]  /*06d0*/  LDS R26, [R6+0x204] ;  /* 0x00020400061a7984 */ /* 0x000fe20000000800 */
[----:B--2---:R-:W-:-:S03]  /*06e0*/  FFMA R24, R16, R24, R27 ;  /* 0x0000001810187223 */ /* 0x004fc6000000001b */
[----:B------:R-:W0:Y:S04]  /*06f0*/  LDS R27, [R6+0x200] ;  /* 0x00020000061b7984 */ /* 0x000e280000000800 */
[----:B------:R-:W2:Y:S01]  /*0700*/  LDG.E.CONSTANT R16, desc[UR6][R2.64+0x90] ;  /* 0x0000900602107981 */ /* 0x000ea2000c1e9900 */
[----:B----4-:R-:W-:-:S03]  /*0710*/  FFMA R24, R25, R17, R24 ;  /* 0x0000001119187223 */ /* 0x010fc60000000018 */
[----:B------:R-:W1:Y:S04]  /*0720*/  LDS R25, [R6+0x208] ;  /* 0x0002080006197984 */ /* 0x000e680000000800 */
[----:B------:R-:W4:Y:S01]  /*0730*/  LDG.E.CONSTANT R17, desc[UR6][R2.64+0x94] ;  /* 0x0000940602117981 */ /* 0x000f22000c1e9900 */
[----:B0-----:R-:W-:-:S03]  /*0740*/  FFMA R23, R27, R23, R24 ;  /* 0x000000171b177223 */ /* 0x001fc60000000018 */
[----:B------:R-:W0:Y:S01]  /*0750*/  LDS R24, [R6+0x20c] ;  /* 0x00020c0006187984 */ /* 0x000e220000000800 */
[----:B---3--:R-:W-:-:S03]  /*0760*/  FFMA R28, R26, R18, R23 ;  /* 0x000000121a1c7223 */ /* 0x008fc60000000017 */
[----:B------:R-:W3:Y:S04]  /*0770*/  LDS R26, [R6+0x210] ;  /* 0x00021000061a7984 */ /* 0x000ee80000000800 */
[----:B------:R-:W4:Y:S01]  /*0780*/  LDG.E.CONSTANT R18, desc[UR6][R2.64+0x98] ;  /* 0x0000980602127981 */ /* 0x000f22000c1e9900 */
[----:B-1----:R-:W-:-:S03]  /*0790*/  FFMA R23, R25, R14, R28 ;  /* 0x0000000e19177223 */ /* 0x002fc6000000001c */
[----:B------:R-:W1:Y:S04]  /*07a0*/  LDS R25, [R6+0x1000] ;  /* 0x0010000006197984 */ /* 0x000e680000000800 */
[----:B------:R-:W1:Y:S04]  /*07b0*/  LDS R28, [R6+0x1004] ;  /* 0x00100400061c7984 */ /* 0x000e680000000800 */
[----:B------:R-:W4:Y:S01]  /*07c0*/  LDG.E.CONSTANT R14, desc[UR6][R2.64+0x9c] ;  /* 0x00009c06020e7981 */ /* 0x000f22000c1e9900 */
[----:B0-----:R-:W-:-:S03]  /*07d0*/  FFMA R15, R24, R15, R23 ;  /* 0x0000000f180f7223 */ /* 0x001fc60000000017 */
[----:B------:R-:W0:Y:S04]  /*07e0*/  LDS R23, [R6+0x1008] ;  /* 0x0010080006177984 */ /* 0x000e280000000800 */
[----:B------:R-:W0:Y:S01]  /*07f0*/  LDS R24, [R6+0x100c] ;  /* 0x00100c0006187984 */ /* 0x000e220000000800 */
[----:B---3--:R-:W-:-:S03]  /*0800*/  FFMA R26, R26, R13, R15 ;  /* 0x0000000d1a1a7223 */ /* 0x008fc6000000000f */
[----:B------:R-:W3:Y:S01]  /*0810*/  LDG.E.CONSTANT R15, desc[UR6][R2.64+0xa0] ;  /* 0x0000a006020f7981 */ /* 0x000ee2000c1e9900 */
[----:B-1----:R-:W-:-:S03]  /*0820*/  FFMA R13, R25, R0, R26 ;  /* 0x00000000190d7223 */ /* 0x002fc6000000001a */
[----:B------:R-:W1:Y:S04]  /*0830*/  LDS R25, [R6+0x1010] ;  /* 0x0010100006197984 */ /* 0x000e680000000800 */
[----:B------:R-:W3:Y:S01]  /*0840*/  LDG.E.CONSTANT R0, desc[UR6][R2.64+0xa4] ;  /* 0x0000a40602007981 */ /* 0x000ee2000c1e9900 */
[----:B------:R-:W-:-:S03]  /*0850*/  FFMA R28, R28, R7, R13 ;  /* 0x000000071c1c7223 */ /* 0x000fc6000000000d */
[----:B------:R-:W1:Y:S04]  /*0860*/  LDS R26, [R6+0x1080] ;  /* 0x00108000061a7984 */ /* 0x000e680000000800 */
[----:B------:R-:W3:Y:S04]  /*0870*/  LDG.E.CONSTANT R7, desc[UR6][R2.64+0xa8] ;  /* 0x0000a80602077981 */ /* 0x000ee8000c1e9900 */
[----:B------:R-:W1:Y:S01]  /*0880*/  LDS R13, [R6+0x1084] ;  /* 0x00108400060d7984 */ /* 0x000e620000000800 */
[----:B0-----:R-:W-:-:S03]  /*0890*/  FFMA R23, R23, R8, R28 ;  /* 0x0000000817177223 */ /* 0x001fc6000000001c */
[----:B------:R-:W3:Y:S01]  /*08a0*/  LDG.E.CONSTANT R8, desc[UR6][R2.64+0xac] ;  /* 0x0000ac0602087981 */ /* 0x000ee2000c1e9900 */
[----:B------:R-:W-:-:S03]  /*08b0*/  FFMA R24, R24, R9, R23 ;  /* 0x0000000918187223 */ /* 0x000fc60000000017 */
[----:B------:R-:W3:Y:S04]  /*08c0*/  LDG.E.CONSTANT R9, desc[UR6][R2.64+0xb0] ;  /* 0x0000b00602097981 */ /* 0x000ee8000c1e9900 */
[----:B------:R-:W-:Y:S01]  /*08d0*/  LDS R23, [R6+0x108c] ;  /* 0x00108c0006177984 */ /* 0x000fe20000000800 */
[----:B-1----:R-:W-:-:S03]  /*08e0*/  FFMA R25, R25, R10, R24 ;  /* 0x0000000a19197223 */ /* 0x002fc60000000018 */
[----:B------:R-:W0:Y:S04]  /*08f0*/  LDS R24, [R6+0x1088] ;  /* 0x0010880006187984 */ /* 0x000e280000000800 */
[----:B------:R-:W3:Y:S01]  /*0900*/  LDG.E.CONSTANT R10, desc[UR6][R2.64+0xb4] ;  /* 0x0000b406020a7981 */ /* 0x000ee2000c1e9900 */
[----:B------:R-:W-:-:S03]  /*0910*/  FFMA R26, R26, R11, R25 ;  /* 0x0000000b1a1a7223 */ /* 0x000fc60000000019 */
[----:B------:R-:W3:Y:S04]  /*0920*/  LDG.E.CONSTANT R11, desc[UR6][R2.64+0xb8] ;  /* 0x0000b806020b7981 */ /* 0x000ee8000c1e9900 */
[----:B------:R-:W1:Y:S01]  /*0930*/  LDS R25, [R6+0x1090] ;  /* 0x0010900006197984 */ /* 0x000e620000000800 */
[----:B------:R-:W-:-:S03]  /*0940*/  FFMA R27, R13, R12, R26 ;  /* 0x0000000c0d1b7223 */ /* 0x000fc6000000001a */
[----:B------:R-:W3:Y:S04]  /*0950*/  LDG.E.CONSTANT R12, desc[UR6][R2.64+0xbc] ;  /* 0x0000bc06020c7981 */ /* 0x000ee8000c1e9900 */
[----:B------:R-:W3:Y:S04]  /*0960*/  LDG.E.CONSTANT R13, desc[UR6][R2.64+0xc0] ;  /* 0x0000c006020d7981 */ /* 0x000ee8000c1e9900 */
[----:B------:R-:W-:Y:S01]  /*0970*/  LDS R28, [R6+0x1110] ;  /* 0x00111000061c7984 */ /* 0x000fe20000000800 */
[----:B0-----:R-:W-:-:S03]  /*0980*/  FFMA R24, R24, R21, R27 ;  /* 0x0000001518187223 */ /* 0x001fc6000000001b */
[----:B------:R-:W3:Y:S01]  /*0990*/  LDG.E.CONSTANT R21, desc[UR6][R2.64+0xc4] ;  /* 0x0000c40602157981 */ /* 0x000ee2000c1e9900 */
[----:B------:R-:W-:-:S03]  /*09a0*/  FFMA R24, R23, R22, R24 ;  /* 0x0000001617187223 */ /* 0x000fc60000000018 */
[----:B------:R-:W3:Y:S04]  /*09b0*/  LDG.E.CONSTANT R22, desc[UR6][R2.64+0xc8] ;  /* 0x0000c80602167981 */ /* 0x000ee8000c1e9900 */
[----:B------:R-:W3:Y:S04]  /*09c0*/  LDG.E.CONSTANT R23, desc[UR6][R2.64+0xcc] ;  /* 0x0000cc0602177981 */ /* 0x000ee8000c1e9900 */
[----:B------:R-:W0:Y:S01]  /*09d0*/  LDS R27, [R6+0x1100] ;  /* 0x00110000061b7984 */ /* 0x000e220000000800 */
[----:B-1----:R-:W-:-:S03]  /*09e0*/  FFMA R26, R25, R20, R24 ;  /* 0x00000014191a7223 */ /* 0x002fc60000000018 */
[----:B------:R-:W3:Y:S04]  /*09f0*/  LDG.E.CONSTANT R24, desc[UR6][R2.64+0xd0] ;  /* 0x0000d00602187981 */ /* 0x000ee8000c1e9900 */
[----:B------:R-:W3:Y:S04]  /*0a00*/  LDG.E.CONSTANT R20, desc[UR6][R2.64+0xd4] ;  /* 0x0000d40602147981 */ /* 0x000ee8000c1e9900 */
[----:B------:R-:W-:Y:S01]  /*0a10*/  LDS R25, [R6+0x1108] ;  /* 0x0011080006197984 */ /* 0x000fe20000000800 */
[----:B0-----:R-:W-:-:S03]  /*0a20*/  FFMA R27, R27, R19, R26 ;  /* 0x000000131b1b7223 */ /* 0x001fc6000000001a */
[----:B------:R-:W2:Y:S04]  /*0a30*/  LDS R26, [R6+0x1104] ;  /* 0x00110400061a7984 */ /* 0x000ea80000000800 */
[----:B------:R-:W3:Y:S01]  /*0a40*/  LDG.E.CONSTANT R19, desc[UR6][R2.64+0xd8] ;  /* 0x0000d80602137981 */ /* 0x000ee2000c1e9900 */
[----:B--2---:R-:W-:-:S03]  /*0a50*/  FFMA R16, R26, R16, R27 ;  /* 0x000000101a107223 */ /* 0x004fc6000000001b */
[----:B------:R-:W0:Y:S04]  /*0a60*/  LDS R26, [R6+0x110c] ;  /* 0x00110c00061a7984 */ /* 0x000e280000000800 */
[----:B------:R-:W3:Y:S01]  /*0a70*/  LDS R27, [R6+0x1180] ;  /* 0x00118000061b7984 */ /* 0x000ee20000000800 */
[----:B----4-:R-:W-:-:S03]  /*0a80*/  FFMA R17, R25, R17, R16 ;  /* 0x0000001119117223 */ /* 0x010fc60000000010 */
[----:B------:R-:W2:Y:S01]  /*0a90*/  LDG.E.CONSTANT R16, desc[UR6][R2.64+0xdc] ;  /* 0x0000dc0602107981 */ /* 0x000ea2000c1e9900 */
[----:B0-----:R-:W-:-:S03]  /*0aa0*/  FFMA R25, R26, R18, R17 ;  /* 0x000000121a197223 */ /* 0x001fc60000000011 */
[----:B------:R-:W0:Y:S04]  /*0ab0*/  LDS R17, [R6+0x1184] ;  /* 0x0011840006117984 */ /* 0x000e280000000800 */
[----:B------:R-:W1:Y:S04]  /*0ac0*/  LDS R18, [R6+0x1188] ;  /* 0x0011880006127984 */ /* 0x000e680000000800 */
[----:B------:R-:W-:Y:S01]  /*0ad0*/  LDS R26, [R6+0x1190] ;  /* 0x00119000061a7984 */ /* 0x000fe20000000800 */
[----:B------:R-:W-:-:S03]  /*0ae0*/  FFMA R14, R28, R14, R25 ;  /* 0x0000000e1c0e7223 */ /* 0x000fc60000000019 */
[----:B------:R-:W4:Y:S01]  /*0af0*/  LDS R25, [R6+0x118c] ;  /* 0x00118c0006197984 */ /* 0x000f220000000800 */
[----:B---3--:R-:W-:-:S03]  /*0b00*/  FFMA R28, R27, R15, R14 ;  /* 0x0000000f1b1c7223 */ /* 0x008fc6000000000e */
[----:B------:R-:W3:Y:S04]  /*0b10*/  LDG.E.CONSTANT R14, desc[UR6][R2.64+0xe0] ;  /* 0x0000e006020e7981 */ /* 0x000ee8000c1e9900 */
[----:B------:R-:W4:Y:S01]  /*0b20*/  LDS R15, [R6+0x1200] ;  /* 0x00120000060f7984 */ /* 0x000f220000000800 */
[----:B0-----:R-:W-:-:S03]  /*0b30*/  FFMA R17, R17, R0, R28 ;  /* 0x0000000011117223 */ /* 0x001fc6000000001c */
[----:B------:R-:W3:Y:S01]  /*0b40*/  LDG.E.CONSTANT R0, desc[UR6][R2.64+0xe4] ;  /* 0x0000e40602007981 */ /* 0x000ee2000c1e9900 */
[----:B-1----:R-:W-:-:S03]  /*0b50*/  FFMA R28, R18, R7, R17 ;  /* 0x00000007121c7223 */ /* 0x002fc60000000011 */
[----:B------:R-:W0:Y:S04]  /*0b60*/  LDS R18, [R6+0x1204] ;  /* 0x0012040006127984 */ /* 0x000e280000000800 */
[----:B------:R-:W1:Y:S04]  /*0b70*/  LDS R17, [R6+0x1208] ;  /* 0x0012080006117984 */ /* 0x000e680000000800 */
[----:B------:R-:W3:Y:S01]  /*0b80*/  LDG.E.CONSTANT R7, desc[UR6][R2.64+0xe8] ;  /* 0x0000e80602077981 */ /* 0x000ee2000c1e9900 */
[----:B----4-:R-:W-:-:S03]  /*0b90*/  FFMA R25, R25, R8, R28 ;  /* 0x0000000819197223 */ /* 0x010fc6000000001c */
[----:B------:R-:W4:Y:S01]  /*0ba0*/  LDS R28, [R6+0x120c] ;  /* 0x00120c00061c7984 */ /* 0x000f220000000800 */
[----:B------:R-:W-:-:S03]  /*0bb0*/  FFMA R8, R26, R9, R25 ;  /* 0x000000091a087223 */ /* 0x000fc60000000019 */
[----:B------:R-:W4:Y:S04]  /*0bc0*/  LDS R26, [R6+0x1210] ;  /* 0x00121000061a7984 */ /* 0x000f280000000800 */
[----:B------:R-:W3:Y:S01]  /*0bd0*/  LDG.E.CONSTANT R9, desc[UR6][R2.64+0xf0] ;  /* 0x0000f00602097981 */ /* 0x000ee2000c1e9900 */
[----:B------:R-:W-:-:S03]  /*0be0*/  FFMA R25, R15, R10, R8 ;  /* 0x0000000a0f197223 */ /* 0x000fc60000000008 */
[----:B------:R-:W4:Y:S04]  /*0bf0*/  LDS R15, [R6+0x2000] ;  /* 0x00200000060f7984 */ /* 0x000f280000000800 */
[----:B------:R-:W3:Y:S01]  /*0c00*/  LDG.E.CONSTANT R8, desc[UR6][R2.64+0xec] ;  /* 0x0000ec0602087981 */ /* 0x000ee2000c1e9900 */
[----:B0-----:R-:W-:-:S03]  /*0c10*/  FFMA R11, R18, R11, R25 ;  /* 0x0000000b120b7223 */ /* 0x001fc60000000019 */
[----:B------:R-:W3:Y:S01]  /*0c20*/  LDG.E.CONSTANT R10, desc[UR6][R2.64+0xf4] ;  /* 0x0000f406020a7981 */ /* 0x000ee2000c1e9900 */
[----:B-1----:R-:W-:-:S03]  /*0c30*/  FFMA R17, R17, R12, R11 ;  /* 0x0000000c11117223 */ /* 0x002fc6000000000b */
[----:B------:R-:W3:Y:S04]  /*0c40*/  LDG.E.CONSTANT R12, desc[UR6][R2.64+0xf8] ;  /* 0x0000f806020c7981 */ /* 0x000ee8000c1e9900 */
[----:B------:R-:W0:Y:S04]  /*0c50*/  LDS R18, [R6+0x2004] ;  /* 0x0020040006127984 */ /* 0x000e280000000800 */
[----:B------:R-:W3:Y:S01]  /*0c60*/  LDG.E.CONSTANT R25, desc[UR6][R2.64+0x108] ;  /* 0x0001080602197981 */ /* 0x000ee2000c1e9900 */
[----:B----4-:R-:W-:-:S03]  /*0c70*/  FFMA R17, R28, R13, R17 ;  /* 0x0000000d1c117223 */ /* 0x010fc60000000011 */
[----:B------:R-:W1:Y:S04]  /*0c80*/  LDS R11, [R6+0x2008] ;  /* 0x00200800060b7984 */ /* 0x000e680000000800 */
[----:B------:R-:W4:Y:S01]  /*0c90*/  LDS R13, [R6+0x200c] ;  /* 0x00200c00060d7984 */ /* 0x000f220000000800 */
[----:B------:R-:W-:-:S03]  /*0ca0*/  FFMA R26, R26, R21, R17 ;  /* 0x000000151a1a7223 */ /* 0x000fc60000000011 */
[----:B------:R-:W3:Y:S01]  /*0cb0*/  LDG.E.CONSTANT R17, desc[UR6][R2.64+0xfc] ;  /* 0x0000fc0602117981 */ /* 0x000ee2000c1e9900 */
[----:B------:R-:W-:-:S03]  /*0cc0*/  FFMA R27, R15, R22, R26 ;  /* 0x000000160f1b7223 */ /* 0x000fc6000000001a */
[----:B------:R-:W3:Y:S04]  /*0cd0*/  LDG.E.CONSTANT R15, desc[UR6][R2.64+0x100] ;  /* 0x00010006020f7981 */ /* 0x000ee8000c1e9900 */
[----:B------:R-:W3:Y:S04]  /*0ce0*/  LDG.E.CONSTANT R21, desc[UR6][R2.64+0x104] ;  /* 0x0001040602157981 */ /* 0x000ee8000c1e9900 */
[----:B------:R-:W4:Y:S01]  /*0cf0*/  LDS R22, [R6+0x2010] ;  /* 0x0020100006167984 */ /* 0x000f220000000800 */
[----:B0-----:R-:W-:-:S03]  /*0d00*/  FFMA R26, R18, R23, R27 ;  /* 0x00000017121a7223 */ /* 0x001fc6000000001b */
[----:B------:R-:W3:Y:S04]  /*0d10*/  LDG.E.CONSTANT R23, desc[UR6][R2.64+0x10c] ;  /* 0x00010c0602177981 */ /* 0x000ee8000c1e9900 */
[----:B------:R-:W5:Y:S01]  /*0d20*/  LDG.E.CONSTANT R18, desc[UR6][R2.64+0x110] ;  /* 0x0001100602127981 */ /* 0x000f62000c1e9900 */
[----:B-1----:R-:W-:-:S03]  /*0d30*/  FFMA R26, R11, R24, R26 ;  /* 0x000000180b1a7223 */ /* 0x002fc6000000001a */
[----:B------:R-:W5:Y:S01]  /*0d40*/  LDG.E.CONSTANT R11, desc[UR6][R2.64+0x114] ;  /* 0x00011406020b7981 */ /* 0x000f62000c1e9900 */
[----:B----4-:R-:W-:-:S03]  /*0d50*/  FFMA R27, R13, R20, R26 ;  /* 0x000000140d1b7223 */ /* 0x010fc6000000001a */
[----:B------:R-:W2:Y:S04]  /*0d60*/  LDS R26, [R6+0x2080] ;  /* 0x00208000061a7984 */ /* 0x000ea80000000800 */
[----:B------:R-:W5:Y:S04]  /*0d70*/  LDG.E.CONSTANT R24, desc[UR6][R2.64+0x118] ;  /* 0x0001180602187981 */ /* 0x000f68000c1e9900 */
[----:B------:R-:W5:Y:S04]  /*0d80*/  LDG.E.CONSTANT R13, desc[UR6][R2.64+0x11c] ;  /* 0x00011c06020d7981 */ /* 0x000f68000c1e9900 */
[----:B------:R-:W5:Y:S01]  /*0d90*/  LDG.E.CONSTANT R20, desc[UR6][R2.64+0x120] ;  /* 0x0001200602147981 */ /* 0x000f62000c1e9900 */
[----:B------:R-:W-:-:S03]  /*0da0*/  FFMA R27, R22, R19, R27 ;  /* 0x00000013161b7223 */ /* 0x000fc6000000001b */
[----:B------:R-:W5:Y:S04]  /*0db0*/  LDG.E.CONSTANT R19, desc[UR6][R2.64+0x124] ;  /* 0x0001240602137981 */ /* 0x000f68000c1e9900 */
[----:B------:R0:W5:Y:S04]  /*0dc0*/  LDG.E.CONSTANT R22, desc[UR6][R2.64+0x128] ;  /* 0x0001280602167981 */ /* 0x000168000c1e9900 */
[----:B0-----:R-:W-:Y:S04]  /*0dd0*/  LDS R3, [R6+0x2108] ;  /* 0x0021080006037984 */ /* 0x001fe80000000800 */
[----:B------:R-:W-:Y:S01]  /*0de0*/  LDS R2, [R6+0x2110] ;  /* 0x0021100006027984 */ /* 0x000fe20000000800 */
[----:B--2---:R-:W-:-:S03]  /*0df0*/  FFMA R27, R26, R16, R27 ;  /* 0x000000101a1b7223 */ /* 0x004fc6000000001b */
[----:B------:R-:W3:Y:S04]  /*0e00*/  LDS R16, [R6+0x2084] ;  /* 0x0020840006107984 */ /* 0x000ee80000000800 */
[----:B------:R-:W0:Y:S01]  /*0e10*/  LDS R26, [R6+0x2088] ;  /* 0x00208800061a7984 */ /* 0x000e220000000800 */
[----:B---3--:R-:W-:-:S03]  /*0e20*/  FFMA R27, R16, R14, R27 ;  /* 0x0000000e101b7223 */ /* 0x008fc6000000001b */
[----:B------:R-:W1:Y:S04]  /*0e30*/  LDS R16, [R6+0x208c] ;  /* 0x00208c0006107984 */ /* 0x000e680000000800 */
[----:B------:R-:W2:Y:S01]  /*0e40*/  LDS R14, [R6+0x2100] ;  /* 0x00210000060e7984 */ /* 0x000ea20000000800 */
[----:B0-----:R-:W-:-:S03]  /*0e50*/  FFMA R0, R26, R0, R27 ;  /* 0x000000001a007223 */ /* 0x001fc6000000001b */
[----:B------:R-:W0:Y:S01]  /*0e60*/  LDS R27, [R6+0x2104] ;  /* 0x00210400061b7984 */ /* 0x000e220000000800 */
[----:B-1----:R-:W-:-:S03]  /*0e70*/  FFMA R16, R16, R7, R0 ;  /* 0x0000000710107223 */ /* 0x002fc60000000000 */
[----:B------:R-:W1:Y:S04]  /*0e80*/  LDS R0, [R6+0x210c] ;  /* 0x00210c0006007984 */ /* 0x000e680000000800 */
[----:B------:R-:W-:Y:S01]  /*0e90*/  LDS R7, [R6+0x218c] ;  /* 0x00218c0006077984 */ /* 0x000fe20000000800 */
[----:B------:R-:W-:-:S03]  /*0ea0*/  FFMA R29, R29, R8, R16 ;  /* 0x000000081d1d7223 */ /* 0x000fc60000000010 */
[----:B------:R-:W3:Y:S01]  /*0eb0*/  LDS R8, [R6+0x2180] ;  /* 0x0021800006087984 */ /* 0x000ee20000000800 */
[----:B--2---:R-:W-:-:S03]  /*0ec0*/  FFMA R26, R14, R9, R29 ;  /* 0x000000090e1a7223 */ /* 0x004fc6000000001d */
[----:B------:R-:W2:Y:S01]  /*0ed0*/  LDS R14, [R6+0x2184] ;  /* 0x00218400060e7984 */ /* 0x000ea20000000800 */
[----:B0-----:R-:W-:-:S03]  /*0ee0*/  FFMA R26, R27, R10, R26 ;  /* 0x0000000a1b1a7223 */ /* 0x001fc6000000001a */
[----:B------:R-:W0:Y:S01]  /*0ef0*/  LDS R16, [R6+0x2188] ;  /* 0x0021880006107984 */ /* 0x000e220000000800 */
[----:B------:R-:W-:-:S03]  /*0f00*/  FFMA R3, R3, R12, R26 ;  /* 0x0000000c03037223 */ /* 0x000fc6000000001a */
[----:B------:R4:W0:Y:S04]  /*0f10*/  LDS R10, [R6+0x2190] ;  /* 0x00219000060a7984 */ /* 0x0008280000000800 */
[----:B------:R4:W0:Y:S04]  /*0f20*/  LDS R9, [R6+0x2200] ;  /* 0x0022000006097984 */ /* 0x0008280000000800 */
[----:B------:R4:W4:Y:S01]  /*0f30*/  LDS R12, [R6+0x2204] ;  /* 0x00220400060c7984 */ /* 0x0009220000000800 */
[----:B-1----:R-:W-:-:S03]  /*0f40*/  FFMA R3, R0, R17, R3 ;  /* 0x0000001100037223 */ /* 0x002fc60000000003 */
[----:B------:R1:W1:Y:S01]  /*0f50*/  LDS R17, [R6+0x2208] ;  /* 0x0022080006117984 */ /* 0x0002620000000800 */
[----:B------:R-:W-:-:S03]  /*0f60*/  FFMA R3, R2, R15, R3 ;  /* 0x0000000f02037223 */ /* 0x000fc60000000003 */
[----:B------:R0:W1:Y:S04]  /*0f70*/  LDS R0, [R6+0x220c] ;  /* 0x00220c0006007984 */ /* 0x0000680000000800 */
[----:B------:R0:W1:Y:S01]  /*0f80*/  LDS R15, [R6+0x2210] ;  /* 0x00221000060f7984 */ /* 0x0000620000000800 */
[----:B------:R-:W-:-:S04]  /*0f90*/  ISETP.GT.AND P0, PT, R4, 0x3e7, PT ;  /* 0x000003e70400780c */ /* 0x000fc80003f04270 */
[----:B------:R-:W-:Y:S01]  /*0fa0*/  ISETP.GT.U32.OR P0, PT, R5, 0x3e7, P0 ;  /* 0x000003e70500780c */ /* 0x000fe20000704470 */
[----:B---3--:R-:W-:-:S04]  /*0fb0*/  FFMA R3, R8, R21, R3 ;  /* 0x0000001508037223 */ /* 0x008fc80000000003 */
[----:B--2---:R-:W-:-:S04]  /*0fc0*/  FFMA R3, R14, R25, R3 ;  /* 0x000000190e037223 */ /* 0x004fc80000000003 */
[----:B0-----:R-:W-:-:S04]  /*0fd0*/  FFMA R16, R16, R23, R3 ;  /* 0x0000001710107223 */ /* 0x001fc80000000003 */
[----:B----4-:R-:W-:Y:S05]  /*0fe0*/  @P0 EXIT ;  /* 0x000000000000094d */ /* 0x010fea0003800000 */
[----:B------:R-:W0:Y:S01]  /*0ff0*/  LDC.64 R2, c[0x0][0x380] ;  /* 0x0000e000ff027b82 */ /* 0x000e220000000a00 */
[----:B-----5:R-:W-:Y:S01]  /*1000*/  FFMA R7, R7, R18, R16 ;  /* 0x0000001207077223 */ /* 0x020fe20000000010 */
[----:B------:R-:W-:-:S03]  /*1010*/  IMAD R5, R5, 0x3e8, R4 ;  /* 0x000003e805057824 */ /* 0x000fc600078e0204 */
[----:B------:R-:W-:-:S04]  /*1020*/  FFMA R10, R10, R11, R7 ;  /* 0x0000000b0a0a7223 */ /* 0x000fc80000000007 */
[----:B------:R-:W-:-:S04]  /*1030*/  FFMA R9, R9, R24, R10 ;  /* 0x0000001809097223 */ /* 0x000fc8000000000a */
[----:B------:R-:W-:-:S04]  /*1040*/  FFMA R12, R12, R13, R9 ;  /* 0x0000000d0c0c7223 */ /* 0x000fc80000000009 */
[----:B-1----:R-:W-:-:S04]  /*1050*/  FFMA R17, R17, R20, R12 ;  /* 0x0000001411117223 */ /* 0x002fc8000000000c */
[----:B------:R-:W-:Y:S01]  /*1060*/  FFMA R0, R0, R19, R17 ;  /* 0x0000001300007223 */ /* 0x000fe20000000011 */
[----:B0-----:R-:W-:-:S04]  /*1070*/  IMAD.WIDE R2, R5, 0x4, R2 ;  /* 0x0000000405027825 */ /* 0x001fc800078e0202 */
[----:B------:R-:W-:-:S05]  /*1080*/  FFMA R15, R15, R22, R0 ;  /* 0x000000160f0f7223 */ /* 0x000fca0000000000 */
[----:B------:R-:W-:Y:S01]  /*1090*/  STG.E desc[UR6][R2.64], R15 ;  /* 0x0000000f02007986 */ /* 0x000fe2000c101906 */
[----:B------:R-:W-:Y:S05]  /*10a0*/  EXIT ;  /* 0x000000000000794d */ /* 0x000fea0003800000 */
.L_x_0:
[----:B------:R-:W-:-:S00]  /*10b0*/  BRA `(.L_x_0) ;  /* 0xfffffffc00fc7947 */ /* 0x000fc0000383ffff */
[----:B------:R-:W-:-:S00]  /*10c0*/  NOP ;  /* 0x0000000000007918 */ /* 0x000fc00000000000 */
        /* <DEDUP_REMOVED lines=11> */
.L_x_1:


//--------------------- .nv.shared._Z19cuda_conv_2d_kernelPfS_PKf --------------------------
	.section	.nv.shared._Z19cuda_conv_2d_kernelPfS_PKf,"aw",@nobits
	.sectionflags	@""
	.align	4
.nv.shared._Z19cuda_conv_2d_kernelPfS_PKf:
	.zero		13312


//--------------------- .nv.shared.reserved.0     --------------------------
	.section	.nv.shared.reserved.0,"aw",@nobits
	.weak		__nv_reservedSMEM_offset_0_alias
	.size		__nv_reservedSMEM_offset_0_alias, 0, 64
	.other		__nv_reservedSMEM_offset_0_alias,@"STO_CUDA_RESERVED_SHARED STV_DEFAULT"
__nv_reservedSMEM_offset_0_alias:
	.zero		0
	.zero		64


//--------------------- .nv.constant0._Z19cuda_conv_2d_kernelPfS_PKf --------------------------
	.section	.nv.constant0._Z19cuda_conv_2d_kernelPfS_PKf,"a",@progbits
	.sectionflags	@""
	.align	4
.nv.constant0._Z19cuda_conv_2d_kernelPfS_PKf:
	.zero		920


//--------------------- SYMBOLS --------------------------

	.type		.nv.reservedSmem.offset0,@object
	.size		.nv.reservedSmem.offset0,0x4
	.type		.nv.reservedSmem.cap,@object
	.size		.nv.reservedSmem.cap,0x4
